	.headerflags	@"EF_CUDA_TEXMODE_UNIFIED EF_CUDA_64BIT_ADDRESS EF_CUDA_SM86 EF_CUDA_VIRTUAL_SM(EF_CUDA_SM86)"
	.elftype	@"ET_EXEC"


//--------------------- .nv.info                  --------------------------
	.section	.nv.info,"",@"SHT_CUDA_INFO"
	.align	4


	//----- nvinfo : EIATTR_REGCOUNT
	.align		4
        /*0000*/ 	.byte	0x04, 0x2f
        /*0002*/ 	.short	(.L_1 - .L_0)
	.align		4
.L_0:
        /*0004*/ 	.word	index@(add_kernel_0d1d2d3de)
        /*0008*/ 	.word	0x0000001a


	//----- nvinfo : EIATTR_MAX_STACK_SIZE
	.align		4
.L_1:
        /*000c*/ 	.byte	0x04, 0x23
        /*000e*/ 	.short	(.L_3 - .L_2)
	.align		4
.L_2:
        /*0010*/ 	.word	index@(add_kernel_0d1d2d3de)
        /*0014*/ 	.word	0x00000000


	//----- nvinfo : EIATTR_MIN_STACK_SIZE
	.align		4
.L_3:
        /*0018*/ 	.byte	0x04, 0x12
        /*001a*/ 	.short	(.L_5 - .L_4)
	.align		4
.L_4:
        /*001c*/ 	.word	index@(add_kernel_0d1d2d3de)
        /*0020*/ 	.word	0x00000000


	//----- nvinfo : EIATTR_FRAME_SIZE
	.align		4
.L_5:
        /*0024*/ 	.byte	0x04, 0x11
        /*0026*/ 	.short	(.L_7 - .L_6)
	.align		4
.L_6:
        /*0028*/ 	.word	index@(add_kernel_0d1d2d3de)
        /*002c*/ 	.word	0x00000000
.L_7:


//--------------------- .nv.info.add_kernel_0d1d2d3de --------------------------
	.section	.nv.info.add_kernel_0d1d2d3de,"",@"SHT_CUDA_INFO"
	.align	4


	//----- nvinfo : EIATTR_CUDA_API_VERSION
	.align		4
        /*0000*/ 	.byte	0x04, 0x37
        /*0002*/ 	.short	(.L_9 - .L_8)
.L_8:
        /*0004*/ 	.word	0x0000007b


	//----- nvinfo : EIATTR_SW2861232_WAR
	.align		4
.L_9:
        /*0008*/ 	.byte	0x01, 0x35
	.zero		2


	//----- nvinfo : EIATTR_PARAM_CBANK
	.align		4
        /*000c*/ 	.byte	0x04, 0x0a
        /*000e*/ 	.short	(.L_11 - .L_10)
	.align		4
.L_10:
        /*0010*/ 	.word	index@(.nv.constant0.add_kernel_0d1d2d3de)
        /*0014*/ 	.short	0x0160
        /*0016*/ 	.short	0x001c


	//----- nvinfo : EIATTR_CBANK_PARAM_SIZE
	.align		4
.L_11:
        /*0018*/ 	.byte	0x03, 0x19
        /*001a*/ 	.short	0x001c


	//----- nvinfo : EIATTR_KPARAM_INFO
	.align		4
        /*001c*/ 	.byte	0x04, 0x17
        /*001e*/ 	.short	(.L_13 - .L_12)
.L_12:
        /*0020*/ 	.word	0x00000000
        /*0024*/ 	.short	0x0003
        /*0026*/ 	.short	0x0018
        /*0028*/ 	.byte	0x00, 0xf0, 0x11, 0x00


	//----- nvinfo : EIATTR_KPARAM_INFO
	.align		4
.L_13:
        /*002c*/ 	.byte	0x04, 0x17
        /*002e*/ 	.short	(.L_15 - .L_14)
.L_14:
        /*0030*/ 	.word	0x00000000
        /*0034*/ 	.short	0x0002
        /*0036*/ 	.short	0x0010
        /*0038*/ 	.byte	0x00, 0xf0, 0x21, 0x00


	//----- nvinfo : EIATTR_KPARAM_INFO
	.align		4
.L_15:
        /*003c*/ 	.byte	0x04, 0x17
        /*003e*/ 	.short	(.L_17 - .L_16)
.L_16:
        /*0040*/ 	.word	0x00000000
        /*0044*/ 	.short	0x0001
        /*0046*/ 	.short	0x0008
        /*0048*/ 	.byte	0x00, 0xf0, 0x21, 0x00


	//----- nvinfo : EIATTR_KPARAM_INFO
	.align		4
.L_17:
        /*004c*/ 	.byte	0x04, 0x17
        /*004e*/ 	.short	(.L_19 - .L_18)
.L_18:
        /*0050*/ 	.word	0x00000000
        /*0054*/ 	.short	0x0000
        /*0056*/ 	.short	0x0000
        /*0058*/ 	.byte	0x00, 0xf0, 0x21, 0x00


	//----- nvinfo : EIATTR_MAXREG_COUNT
	.align		4
.L_19:
        /*005c*/ 	.byte	0x03, 0x1b
        /*005e*/ 	.short	0x00ff


	//----- nvinfo : EIATTR_EXIT_INSTR_OFFSETS
	.align		4
        /*0060*/ 	.byte	0x04, 0x1c
        /*0062*/ 	.short	(.L_21 - .L_20)


	//   ....[0]....
.L_20:
        /*0064*/ 	.word	0x00000230


	//   ....[1]....
        /*0068*/ 	.word	0x00000250


	//----- nvinfo : EIATTR_MAX_THREADS
	.align		4
.L_21:
        /*006c*/ 	.byte	0x04, 0x05
        /*006e*/ 	.short	(.L_23 - .L_22)
.L_22:
        /*0070*/ 	.word	0x00000080
        /*0074*/ 	.word	0x00000001
        /*0078*/ 	.word	0x00000001
.L_23:


//--------------------- .nv.rel.action            --------------------------
	.section	.nv.rel.action,"",@"SHT_CUDA_RELOCINFO"
	.align	8
	.sectionentsize	8
        /*0000*/ 	.byte	0x73, 0x00, 0x00, 0x00, 0x00, 0x00, 0x00, 0x00, 0x00, 0x00, 0x00, 0x11, 0x25, 0x00, 0x05, 0x36


//--------------------- .nv.constant0.add_kernel_0d1d2d3de --------------------------
	.section	.nv.constant0.add_kernel_0d1d2d3de,"a",@progbits
	.align	4
.nv.constant0.add_kernel_0d1d2d3de:
	.zero		380


//--------------------- .text.add_kernel_0d1d2d3de --------------------------
	.section	.text.add_kernel_0d1d2d3de,"ax",@progbits
	.sectioninfo	@"SHI_REGISTERS=26"
	.align	128
        .global         add_kernel_0d1d2d3de
        .type           add_kernel_0d1d2d3de,@function
        .size           add_kernel_0d1d2d3de,(.L_x_1 - add_kernel_0d1d2d3de)
        .other          add_kernel_0d1d2d3de,@"STO_CUDA_ENTRY STV_DEFAULT"
add_kernel_0d1d2d3de:
.text.add_kernel_0d1d2d3de:
[----:B------:R-:W-:-:S02]  /*0000*/  MOV R1, c[0x0][0x28] ;  /* 0x00000a0000017a02 */ /* 0x000fc40000000f00 */
[----:B------:R-:W0:Y:S01]  /*0010*/  S2R R0, SR_TID.X ;  /* 0x0000000000007919 */ /* 0x000e220000002100 */
[----:B------:R-:W-:Y:S01]  /*0020*/  MOV R15, 0x4 ;  /* 0x00000004000f7802 */ /* 0x000fe20000000f00 */
[----:B------:R-:W-:Y:S01]  /*0030*/  CS2R R16, SRZ ;  /* 0x0000000000107805 */ /* 0x000fe2000001ff00 */
[----:B------:R-:W-:Y:S01]  /*0040*/  CS2R R18, SRZ ;  /* 0x0000000000127805 */ /* 0x000fe2000001ff00 */
[----:B------:R-:W1:Y:S01]  /*0050*/  S2R R3, SR_CTAID.X ;  /* 0x0000000000037919 */ /* 0x000e620000002500 */
[----:B------:R-:W-:Y:S01]  /*0060*/  CS2R R20, SRZ ;  /* 0x0000000000147805 */ /* 0x000fe2000001ff00 */
[----:B------:R-:W-:Y:S01]  /*0070*/  CS2R R22, SRZ ;  /* 0x0000000000167805 */ /* 0x000fe2000001ff00 */
[----:B------:R-:W-:Y:S01]  /*0080*/  ULDC.64 UR4, c[0x0][0x118] ;  /* 0x0000460000047ab9 */ /* 0x000fe20000000a00 */
[----:B------:R-:W-:Y:S01]  /*0090*/  CS2R R4, SRZ ;  /* 0x0000000000047805 */ /* 0x000fe2000001ff00 */
[----:B------:R-:W-:Y:S01]  /*00a0*/  CS2R R6, SRZ ;  /* 0x0000000000067805 */ /* 0x000fe2000001ff00 */
[----:B0-----:R-:W-:-:S04]  /*00b0*/  SHF.L.U32 R0, R0, 0x2, RZ ;  /* 0x0000000200007819 */ /* 0x001fc800000006ff */
[----:B------:R-:W-:-:S04]  /*00c0*/  LOP3.LUT R0, R0, 0x1fc, RZ, 0xc0, !PT ;  /* 0x000001fc00007812 */ /* 0x000fc800078ec0ff */
[----:B-1----:R-:W-:-:S04]  /*00d0*/  LEA R0, R3, R0, 0xa ;  /* 0x0000000003007211 */ /* 0x002fc800078e50ff */
[C---:B------:R-:W-:Y:S01]  /*00e0*/  ISETP.GE.AND P0, PT, R0.reuse, c[0x0][0x178], PT ;  /* 0x00005e0000007a0c */ /* 0x040fe20003f06270 */
[C---:B------:R-:W-:Y:S01]  /*00f0*/  IMAD.WIDE R12, R0.reuse, R15, c[0x0][0x168] ;  /* 0x00005a00000c7625 */ /* 0x040fe200078e020f */
[----:B------:R-:W-:-:S04]  /*0100*/  IADD3 R2, R0, 0x200, RZ ;  /* 0x0000020000027810 */ /* 0x000fc80007ffe0ff */
[----:B------:R-:W-:Y:S01]  /*0110*/  ISETP.GE.AND P1, PT, R2, c[0x0][0x178], PT ;  /* 0x00005e0002007a0c */ /* 0x000fe20003f26270 */
[----:B------:R-:W-:Y:S01]  /*0120*/  IMAD.WIDE R2, R0, R15, c[0x0][0x160] ;  /* 0x0000580000027625 */ /* 0x000fe200078e020f */
[----:B------:R-:W-:Y:S01]  /*0130*/  CS2R R8, SRZ ;  /* 0x0000000000087805 */ /* 0x000fe2000001ff00 */
[----:B------:R-:W-:-:S04]  /*0140*/  CS2R R10, SRZ ;  /* 0x00000000000a7805 */ /* 0x000fc8000001ff00 */
[----:B------:R-:W2:Y:S04]  /*0150*/  @!P0 LDG.E.128 R16, [R2.64] ;  /* 0x0000000402108981 */ /* 0x000ea8000c1e1d00 */
[----:B------:R-:W2:Y:S04]  /*0160*/  @!P0 LDG.E.128 R20, [R12.64] ;  /* 0x000000040c148981 */ /* 0x000ea8000c1e1d00 */
[----:B------:R-:W3:Y:S04]  /*0170*/  @!P1 LDG.E.128 R4, [R2.64+0x800] ;  /* 0x0008000402049981 */ /* 0x000ee8000c1e1d00 */
[----:B------:R-:W3:Y:S01]  /*0180*/  @!P1 LDG.E.128 R8, [R12.64+0x800] ;  /* 0x000800040c089981 */ /* 0x000ee2000c1e1d00 */
[----:B------:R-:W-:Y:S01]  /*0190*/  IMAD.WIDE R14, R0, R15, c[0x0][0x170] ;  /* 0x00005c00000e7625 */ /* 0x000fe200078e020f */
[----:B--2---:R-:W-:Y:S01]  /*01a0*/  FADD R16, R20, R16 ;  /* 0x0000001014107221 */ /* 0x004fe20000000000 */
[----:B------:R-:W-:Y:S01]  /*01b0*/  FADD R17, R21, R17 ;  /* 0x0000001115117221 */ /* 0x000fe20000000000 */
[----:B------:R-:W-:Y:S01]  /*01c0*/  FADD R18, R22, R18 ;  /* 0x0000001216127221 */ /* 0x000fe20000000000 */
[----:B------:R-:W-:-:S05]  /*01d0*/  FADD R19, R23, R19 ;  /* 0x0000001317137221 */ /* 0x000fca0000000000 */
[----:B------:R0:W-:Y:S01]  /*01e0*/  @!P0 STG.E.128 [R14.64], R16 ;  /* 0x000000100e008986 */ /* 0x0001e2000c101d04 */
[----:B---3--:R-:W-:Y:S01]  /*01f0*/  FADD R4, R8, R4 ;  /* 0x0000000408047221 */ /* 0x008fe20000000000 */
[----:B------:R-:W-:Y:S01]  /*0200*/  FADD R5, R9, R5 ;  /* 0x0000000509057221 */ /* 0x000fe20000000000 */
[----:B------:R-:W-:Y:S01]  /*0210*/  FADD R6, R10, R6 ;  /* 0x000000060a067221 */ /* 0x000fe20000000000 */
[----:B------:R-:W-:Y:S01]  /*0220*/  FADD R7, R11, R7 ;  /* 0x000000070b077221 */ /* 0x000fe20000000000 */
[----:B------:R-:W-:Y:S06]  /*0230*/  @P1 EXIT ;  /* 0x000000000000194d */ /* 0x000fec0003800000 */
[----:B------:R-:W-:Y:S01]  /*0240*/  STG.E.128 [R14.64+0x800], R4 ;  /* 0x000800040e007986 */ /* 0x000fe2000c101d04 */
[----:B------:R-:W-:Y:S05]  /*0250*/  EXIT ;  /* 0x000000000000794d */ /* 0x000fea0003800000 */
.L_x_0:
[----:B------:R-:W-:-:S00]  /*0260*/  BRA `(.L_x_0) ;  /* 0xfffffff000007947 */ /* 0x000fc0000383ffff */
[----:B------:R-:W-:-:S00]  /*0270*/  NOP ;  /* 0x0000000000007918 */ /* 0x000fc00000000000 */
        /* <DEDUP_REMOVED lines=8> */
.L_x_1:
